	.headerflags	@"EF_CUDA_TEXMODE_UNIFIED EF_CUDA_64BIT_ADDRESS EF_CUDA_ACCELERATORS EF_CUDA_SM90 EF_CUDA_VIRTUAL_SM(EF_CUDA_SM90)"
	.elftype	@"ET_EXEC"


//--------------------- .nv.info                  --------------------------
	.section	.nv.info,"",@"SHT_CUDA_INFO"
	.align	4


	//----- nvinfo : EIATTR_REGCOUNT
	.align		4
        /*0000*/ 	.byte	0x04, 0x2f
        /*0002*/ 	.short	(.L_3 - .L_2)
	.align		4
.L_2:
        /*0004*/ 	.word	index@(triton_poi_fused_clamp_convolution_mul_pow_sqrt_sub_5)
        /*0008*/ 	.word	0x00000012


	//----- nvinfo : EIATTR_MIN_STACK_SIZE
	.align		4
.L_3:
        /*000c*/ 	.byte	0x04, 0x12
        /*000e*/ 	.short	(.L_5 - .L_4)
	.align		4
.L_4:
        /*0010*/ 	.word	index@(triton_poi_fused_clamp_convolution_mul_pow_sqrt_sub_5)
        /*0014*/ 	.word	0x00000000


	//----- nvinfo : EIATTR_FRAME_SIZE
	.align		4
.L_5:
        /*0018*/ 	.byte	0x04, 0x11
        /*001a*/ 	.short	(.L_7 - .L_6)
	.align		4
.L_6:
        /*001c*/ 	.word	index@(triton_poi_fused_clamp_convolution_mul_pow_sqrt_sub_5)
        /*0020*/ 	.word	0x00000000


	//----- nvinfo : EIATTR_MIN_STACK_SIZE
	.align		4
.L_7:
        /*0024*/ 	.byte	0x04, 0x12
        /*0026*/ 	.short	(.L_9 - .L_8)
	.align		4
.L_8:
        /*0028*/ 	.word	index@(triton_poi_fused_clamp_convolution_mul_pow_sqrt_sub_5)
        /*002c*/ 	.word	0x00000000
.L_9:


//--------------------- .nv.info.triton_poi_fused_clamp_convolution_mul_pow_sqrt_sub_5 --------------------------
	.section	.nv.info.triton_poi_fused_clamp_convolution_mul_pow_sqrt_sub_5,"",@"SHT_CUDA_INFO"
	.sectionflags	@""
	.align	4


	//----- nvinfo : EIATTR_CUDA_API_VERSION
	.align		4
        /*0000*/ 	.byte	0x04, 0x37
        /*0002*/ 	.short	(.L_11 - .L_10)
.L_10:
        /*0004*/ 	.word	0x0000007c


	//----- nvinfo : EIATTR_KPARAM_INFO
	.align		4
.L_11:
        /*0008*/ 	.byte	0x04, 0x17
        /*000a*/ 	.short	(.L_13 - .L_12)
.L_12:
        /*000c*/ 	.word	0x00000000
        /*0010*/ 	.short	0x0004
        /*0012*/ 	.short	0x0020
        /*0014*/ 	.byte	0x00, 0xf0, 0x11, 0x00


	//----- nvinfo : EIATTR_KPARAM_INFO
	.align		4
.L_13:
        /*0018*/ 	.byte	0x04, 0x17
        /*001a*/ 	.short	(.L_15 - .L_14)
.L_14:
        /*001c*/ 	.word	0x00000000
        /*0020*/ 	.short	0x0003
        /*0022*/ 	.short	0x0018
        /*0024*/ 	.byte	0x00, 0xf4, 0x21, 0x00


	//----- nvinfo : EIATTR_KPARAM_INFO
	.align		4
.L_15:
        /*0028*/ 	.byte	0x04, 0x17
        /*002a*/ 	.short	(.L_17 - .L_16)
.L_16:
        /*002c*/ 	.word	0x00000000
        /*0030*/ 	.short	0x0002
        /*0032*/ 	.short	0x0010
        /*0034*/ 	.byte	0x00, 0xf4, 0x21, 0x00


	//----- nvinfo : EIATTR_KPARAM_INFO
	.align		4
.L_17:
        /*0038*/ 	.byte	0x04, 0x17
        /*003a*/ 	.short	(.L_19 - .L_18)
.L_18:
        /*003c*/ 	.word	0x00000000
        /*0040*/ 	.short	0x0001
        /*0042*/ 	.short	0x0008
        /*0044*/ 	.byte	0x00, 0xf4, 0x21, 0x00


	//----- nvinfo : EIATTR_KPARAM_INFO
	.align		4
.L_19:
        /*0048*/ 	.byte	0x04, 0x17
        /*004a*/ 	.short	(.L_21 - .L_20)
.L_20:
        /*004c*/ 	.word	0x00000000
        /*0050*/ 	.short	0x0000
        /*0052*/ 	.short	0x0000
        /*0054*/ 	.byte	0x00, 0xf4, 0x21, 0x00


	//----- nvinfo : EIATTR_SPARSE_MMA_MASK
	.align		4
.L_21:
        /*0058*/ 	.byte	0x03, 0x50
        /*005a*/ 	.short	0x0000


	//----- nvinfo : EIATTR_MAXREG_COUNT
	.align		4
        /*005c*/ 	.byte	0x03, 0x1b
        /*005e*/ 	.short	0x00ff


	//----- nvinfo : EIATTR_EXIT_INSTR_OFFSETS
	.align		4
        /*0060*/ 	.byte	0x04, 0x1c
        /*0062*/ 	.short	(.L_23 - .L_22)


	//   ....[0]....
.L_22:
        /*0064*/ 	.word	0x00000210


	//----- nvinfo : EIATTR_REQNTID
	.align		4
.L_23:
        /*0068*/ 	.byte	0x04, 0x10
        /*006a*/ 	.short	(.L_25 - .L_24)
.L_24:
        /*006c*/ 	.word	0x00000100
        /*0070*/ 	.word	0x00000001
        /*0074*/ 	.word	0x00000001


	//----- nvinfo : EIATTR_CBANK_PARAM_SIZE
	.align		4
.L_25:
        /*0078*/ 	.byte	0x03, 0x19
        /*007a*/ 	.short	0x0024


	//----- nvinfo : EIATTR_PARAM_CBANK
	.align		4
        /*007c*/ 	.byte	0x04, 0x0a
        /*007e*/ 	.short	(.L_27 - .L_26)
	.align		4
.L_26:
        /*0080*/ 	.word	index@(.nv.constant0.triton_poi_fused_clamp_convolution_mul_pow_sqrt_sub_5)
        /*0084*/ 	.short	0x0210
        /*0086*/ 	.short	0x0024


	//----- nvinfo : EIATTR_SW_WAR
	.align		4
.L_27:
        /*0088*/ 	.byte	0x04, 0x36
        /*008a*/ 	.short	(.L_29 - .L_28)
.L_28:
        /*008c*/ 	.word	0x00000008
.L_29:


//--------------------- .nv.callgraph             --------------------------
	.section	.nv.callgraph,"",@"SHT_CUDA_CALLGRAPH"
	.align	4
	.sectionentsize	8
	.align		4
        /*0000*/ 	.word	0x00000000
	.align		4
        /*0004*/ 	.word	0xffffffff
	.align		4
        /*0008*/ 	.word	0x00000000
	.align		4
        /*000c*/ 	.word	0xfffffffe
	.align		4
        /*0010*/ 	.word	0x00000000
	.align		4
        /*0014*/ 	.word	0xfffffffd
	.align		4
        /*0018*/ 	.word	0x00000000
	.align		4
        /*001c*/ 	.word	0xfffffffc


//--------------------- .nv.constant4             --------------------------
	.section	.nv.constant4,"a",@progbits
	.align	8
	.align		8
.nv.constant4:
        /*0000*/ 	.dword	_$_str
	.align		8
        /*0008*/ 	.dword	_$_str_$_2


//--------------------- .text.triton_poi_fused_clamp_convolution_mul_pow_sqrt_sub_5 --------------------------
	.section	.text.triton_poi_fused_clamp_convolution_mul_pow_sqrt_sub_5,"ax",@progbits
	.align	128
        .global         triton_poi_fused_clamp_convolution_mul_pow_sqrt_sub_5
        .type           triton_poi_fused_clamp_convolution_mul_pow_sqrt_sub_5,@function
        .size           triton_poi_fused_clamp_convolution_mul_pow_sqrt_sub_5,(.L_x_1 - triton_poi_fused_clamp_convolution_mul_pow_sqrt_sub_5)
        .other          triton_poi_fused_clamp_convolution_mul_pow_sqrt_sub_5,@"STO_CUDA_ENTRY STV_DEFAULT"
triton_poi_fused_clamp_convolution_mul_pow_sqrt_sub_5:
.text.triton_poi_fused_clamp_convolution_mul_pow_sqrt_sub_5:
[----:B------:R-:W-:Y:S01]  /*0000*/  LDC R1, c[0x0][0x28] ;  /* 0x00000a00ff017b82 */ /* 0x000fe20000000800 */
[----:B------:R-:W1:Y:S07]  /*0010*/  S2R R0, SR_TID.X ;  /* 0x0000000000007919 */ /* 0x000e6e0000002100 */
[----:B------:R-:W2:Y:S01]  /*0020*/  LDC.64 R2, c[0x0][0x210] ;  /* 0x00008400ff027b82 */ /* 0x000ea20000000a00 */
[----:B------:R-:W-:Y:S01]  /*0030*/  ULDC.64 UR4, c[0x0][0x208] ;  /* 0x0000820000047ab9 */ /* 0x000fe20000000a00 */
[----:B------:R-:W3:Y:S01]  /*0040*/  S2R R5, SR_CTAID.X ;  /* 0x0000000000057919 */ /* 0x000ee20000002500 */
[----:B-1----:R-:W-:-:S02]  /*0050*/  SHF.L.U32 R0, R0, 0x1, RZ ;  /* 0x0000000100007819 */ /* 0x002fc400000006ff */
[----:B---3--:R-:W-:Y:S02]  /*0060*/  SHF.R.S32.HI R7, RZ, 0x16, R5 ;  /* 0x00000016ff077819 */ /* 0x008fe40000011405 */
[----:B------:R-:W-:Y:S02]  /*0070*/  LOP3.LUT R0, R0, 0x1fe, RZ, 0xc0, !PT ;  /* 0x000001fe00007812 */ /* 0x000fe400078ec0ff */
[----:B------:R-:W-:Y:S02]  /*0080*/  SGXT R7, R7, 0x1 ;  /* 0x000000010707781a */ /* 0x000fe40000000200 */
[----:B------:R-:W-:Y:S02]  /*0090*/  LEA R0, R5, R0, 0x9 ;  /* 0x0000000005007211 */ /* 0x000fe400078e48ff */
[----:B------:R-:W1:Y:S02]  /*00a0*/  LDC.64 R4, c[0x0][0x218] ;  /* 0x00008600ff047b82 */ /* 0x000e640000000a00 */
[----:B------:R-:W-:Y:S01]  /*00b0*/  LEA.HI R7, R7, R0, RZ, 0x8 ;  /* 0x0000000007077211 */ /* 0x000fe200078f40ff */
[----:B--2---:R-:W-:-:S03]  /*00c0*/  IMAD.WIDE R2, R0, 0x4, R2 ;  /* 0x0000000400027825 */ /* 0x004fc600078e0202 */
[----:B------:R-:W-:Y:S02]  /*00d0*/  SHF.R.S32.HI R7, RZ, 0x8, R7 ;  /* 0x00000008ff077819 */ /* 0x000fe40000011407 */
[----:B------:R-:W2:Y:S02]  /*00e0*/  LDG.E.64 R10, desc[UR4][R2.64] ;  /* 0x00000004020a7981 */ /* 0x000ea4000c1e1b00 */
[----:B------:R-:W-:-:S04]  /*00f0*/  LEA.HI R6, R7, R7, RZ, 0x7 ;  /* 0x0000000707067211 */ /* 0x000fc800078f38ff */
[----:B------:R-:W-:-:S04]  /*0100*/  LOP3.LUT R6, R6, 0xffffff80, RZ, 0xc0, !PT ;  /* 0xffffff8006067812 */ /* 0x000fc800078ec0ff */
[----:B------:R-:W-:Y:S02]  /*0110*/  IADD3 R9, R7, -R6, RZ ;  /* 0x8000000607097210 */ /* 0x000fe40007ffe0ff */
[----:B------:R-:W3:Y:S03]  /*0120*/  LDC.64 R6, c[0x0][0x220] ;  /* 0x00008800ff067b82 */ /* 0x000ee60000000a00 */
[----:B-1----:R-:W-:-:S05]  /*0130*/  IMAD.WIDE R4, R9, 0x4, R4 ;  /* 0x0000000409047825 */ /* 0x002fca00078e0204 */
[----:B------:R-:W1:Y:S01]  /*0140*/  LDC.64 R8, c[0x0][0x228] ;  /* 0x00008a00ff087b82 */ /* 0x000e620000000a00 */
[----:B------:R-:W2:Y:S01]  /*0150*/  LDG.E.EL R4, desc[UR4][R4.64] ;  /* 0x0000000404047981 */ /* 0x000ea2000c2e1900 */
[----:B---3--:R-:W-:-:S06]  /*0160*/  IMAD.WIDE R6, R0, 0x4, R6 ;  /* 0x0000000400067825 */ /* 0x008fcc00078e0206 */
[----:B------:R-:W3:Y:S01]  /*0170*/  LDG.E.64 R6, desc[UR4][R6.64] ;  /* 0x0000000406067981 */ /* 0x000ee2000c1e1b00 */
[----:B-1----:R-:W-:-:S04]  /*0180*/  IMAD.WIDE R8, R0, 0x4, R8 ;  /* 0x0000000400087825 */ /* 0x002fc800078e0208 */
[--C-:B--2---:R-:W-:Y:S01]  /*0190*/  FADD R11, R11, R4.reuse ;  /* 0x000000040b0b7221 */ /* 0x104fe20000000000 */
[----:B------:R-:W-:-:S03]  /*01a0*/  FADD R10, R10, R4 ;  /* 0x000000040a0a7221 */ /* 0x000fc60000000000 */
[----:B------:R-:W3:Y:S08]  /*01b0*/  MUFU.SQRT R12, R11 ;  /* 0x0000000b000c7308 */ /* 0x000ef00000002000 */
[----:B------:R-:W1:Y:S01]  /*01c0*/  MUFU.SQRT R13, R10 ;  /* 0x0000000a000d7308 */ /* 0x000e620000002000 */
[----:B------:R-:W-:Y:S01]  /*01d0*/  STG.E.64 desc[UR4][R2.64], R10 ;  /* 0x0000000a02007986 */ /* 0x000fe2000c101b04 */
[----:B---3--:R-:W-:Y:S01]  /*01e0*/  FMUL R15, R7, R12 ;  /* 0x0000000c070f7220 */ /* 0x008fe20000400000 */
[----:B-1----:R-:W-:-:S05]  /*01f0*/  FMUL R14, R6, R13 ;  /* 0x0000000d060e7220 */ /* 0x002fca0000400000 */
[----:B------:R-:W-:Y:S01]  /*0200*/  STG.E.64 desc[UR4][R8.64], R14 ;  /* 0x0000000e08007986 */ /* 0x000fe2000c101b04 */
[----:B------:R-:W-:Y:S05]  /*0210*/  EXIT ;  /* 0x000000000000794d */ /* 0x000fea0003800000 */
.L_x_0:
[----:B------:R-:W-:-:S00]  /*0220*/  BRA `(.L_x_0) ;  /* 0xfffffffc00fc7947 */ /* 0x000fc0000383ffff */
[----:B------:R-:W-:-:S00]  /*0230*/  NOP ;  /* 0x0000000000007918 */ /* 0x000fc00000000000 */
        /* <DEDUP_REMOVED lines=12> */
.L_x_1:


//--------------------- .nv.global.init           --------------------------
	.section	.nv.global.init,"aw",@progbits
.nv.global.init:
	.type		_$_str,@object
	.size		_$_str,(_$_str_$_2 - _$_str)
_$_str:
        /*0000*/ 	.byte	0x5f, 0x5f, 0x43, 0x55, 0x44, 0x41, 0x5f, 0x46, 0x54, 0x5a, 0x00
	.type		_$_str_$_2,@object
	.size		_$_str_$_2,(.L_1 - _$_str_$_2)
_$_str_$_2:
        /*000b*/ 	.byte	0x5f, 0x5f, 0x43, 0x55, 0x44, 0x41, 0x5f, 0x50, 0x52, 0x45, 0x43, 0x5f, 0x53, 0x51, 0x52, 0x54
        /*001b*/ 	.byte	0x00
.L_1:


//--------------------- .nv.constant0.triton_poi_fused_clamp_convolution_mul_pow_sqrt_sub_5 --------------------------
	.section	.nv.constant0.triton_poi_fused_clamp_convolution_mul_pow_sqrt_sub_5,"a",@progbits
	.sectionflags	@""
	.align	4
.nv.constant0.triton_poi_fused_clamp_convolution_mul_pow_sqrt_sub_5:
	.zero		564
